	.headerflags	@"EF_CUDA_TEXMODE_UNIFIED EF_CUDA_64BIT_ADDRESS EF_CUDA_ACCELERATORS EF_CUDA_SM90 EF_CUDA_VIRTUAL_SM(EF_CUDA_SM90)"
	.elftype	@"ET_EXEC"


//--------------------- .nv.info                  --------------------------
	.section	.nv.info,"",@"SHT_CUDA_INFO"
	.align	4


	//----- nvinfo : EIATTR_REGCOUNT
	.align		4
        /*0000*/ 	.byte	0x04, 0x2f
        /*0002*/ 	.short	(.L_3 - .L_2)
	.align		4
.L_2:
        /*0004*/ 	.word	index@(triton_poi_fused_add_div_mean_mul_pow_sqrt_1)
        /*0008*/ 	.word	0x0000001a


	//----- nvinfo : EIATTR_MIN_STACK_SIZE
	.align		4
.L_3:
        /*000c*/ 	.byte	0x04, 0x12
        /*000e*/ 	.short	(.L_5 - .L_4)
	.align		4
.L_4:
        /*0010*/ 	.word	index@(triton_poi_fused_add_div_mean_mul_pow_sqrt_1)
        /*0014*/ 	.word	0x00000000


	//----- nvinfo : EIATTR_FRAME_SIZE
	.align		4
.L_5:
        /*0018*/ 	.byte	0x04, 0x11
        /*001a*/ 	.short	(.L_7 - .L_6)
	.align		4
.L_6:
        /*001c*/ 	.word	index@(triton_poi_fused_add_div_mean_mul_pow_sqrt_1)
        /*0020*/ 	.word	0x00000000


	//----- nvinfo : EIATTR_MIN_STACK_SIZE
	.align		4
.L_7:
        /*0024*/ 	.byte	0x04, 0x12
        /*0026*/ 	.short	(.L_9 - .L_8)
	.align		4
.L_8:
        /*0028*/ 	.word	index@(triton_poi_fused_add_div_mean_mul_pow_sqrt_1)
        /*002c*/ 	.word	0x00000000
.L_9:


//--------------------- .nv.info.triton_poi_fused_add_div_mean_mul_pow_sqrt_1 --------------------------
	.section	.nv.info.triton_poi_fused_add_div_mean_mul_pow_sqrt_1,"",@"SHT_CUDA_INFO"
	.sectionflags	@""
	.align	4


	//----- nvinfo : EIATTR_CUDA_API_VERSION
	.align		4
        /*0000*/ 	.byte	0x04, 0x37
        /*0002*/ 	.short	(.L_11 - .L_10)
.L_10:
        /*0004*/ 	.word	0x0000007c


	//----- nvinfo : EIATTR_KPARAM_INFO
	.align		4
.L_11:
        /*0008*/ 	.byte	0x04, 0x17
        /*000a*/ 	.short	(.L_13 - .L_12)
.L_12:
        /*000c*/ 	.word	0x00000000
        /*0010*/ 	.short	0x0004
        /*0012*/ 	.short	0x0020
        /*0014*/ 	.byte	0x00, 0xf0, 0x11, 0x00


	//----- nvinfo : EIATTR_KPARAM_INFO
	.align		4
.L_13:
        /*0018*/ 	.byte	0x04, 0x17
        /*001a*/ 	.short	(.L_15 - .L_14)
.L_14:
        /*001c*/ 	.word	0x00000000
        /*0020*/ 	.short	0x0003
        /*0022*/ 	.short	0x0018
        /*0024*/ 	.byte	0x00, 0xf4, 0x21, 0x00


	//----- nvinfo : EIATTR_KPARAM_INFO
	.align		4
.L_15:
        /*0028*/ 	.byte	0x04, 0x17
        /*002a*/ 	.short	(.L_17 - .L_16)
.L_16:
        /*002c*/ 	.word	0x00000000
        /*0030*/ 	.short	0x0002
        /*0032*/ 	.short	0x0010
        /*0034*/ 	.byte	0x00, 0xf4, 0x21, 0x00


	//----- nvinfo : EIATTR_KPARAM_INFO
	.align		4
.L_17:
        /*0038*/ 	.byte	0x04, 0x17
        /*003a*/ 	.short	(.L_19 - .L_18)
.L_18:
        /*003c*/ 	.word	0x00000000
        /*0040*/ 	.short	0x0001
        /*0042*/ 	.short	0x0008
        /*0044*/ 	.byte	0x00, 0xf4, 0x21, 0x00


	//----- nvinfo : EIATTR_KPARAM_INFO
	.align		4
.L_19:
        /*0048*/ 	.byte	0x04, 0x17
        /*004a*/ 	.short	(.L_21 - .L_20)
.L_20:
        /*004c*/ 	.word	0x00000000
        /*0050*/ 	.short	0x0000
        /*0052*/ 	.short	0x0000
        /*0054*/ 	.byte	0x00, 0xf4, 0x21, 0x00


	//----- nvinfo : EIATTR_SPARSE_MMA_MASK
	.align		4
.L_21:
        /*0058*/ 	.byte	0x03, 0x50
        /*005a*/ 	.short	0x0000


	//----- nvinfo : EIATTR_MAXREG_COUNT
	.align		4
        /*005c*/ 	.byte	0x03, 0x1b
        /*005e*/ 	.short	0x00ff


	//----- nvinfo : EIATTR_EXIT_INSTR_OFFSETS
	.align		4
        /*0060*/ 	.byte	0x04, 0x1c
        /*0062*/ 	.short	(.L_23 - .L_22)


	//   ....[0]....
.L_22:
        /*0064*/ 	.word	0x00000460


	//   ....[1]....
        /*0068*/ 	.word	0x00000480


	//----- nvinfo : EIATTR_REQNTID
	.align		4
.L_23:
        /*006c*/ 	.byte	0x04, 0x10
        /*006e*/ 	.short	(.L_25 - .L_24)
.L_24:
        /*0070*/ 	.word	0x00000080
        /*0074*/ 	.word	0x00000001
        /*0078*/ 	.word	0x00000001


	//----- nvinfo : EIATTR_CBANK_PARAM_SIZE
	.align		4
.L_25:
        /*007c*/ 	.byte	0x03, 0x19
        /*007e*/ 	.short	0x0024


	//----- nvinfo : EIATTR_PARAM_CBANK
	.align		4
        /*0080*/ 	.byte	0x04, 0x0a
        /*0082*/ 	.short	(.L_27 - .L_26)
	.align		4
.L_26:
        /*0084*/ 	.word	index@(.nv.constant0.triton_poi_fused_add_div_mean_mul_pow_sqrt_1)
        /*0088*/ 	.short	0x0210
        /*008a*/ 	.short	0x0024


	//----- nvinfo : EIATTR_SW_WAR
	.align		4
.L_27:
        /*008c*/ 	.byte	0x04, 0x36
        /*008e*/ 	.short	(.L_29 - .L_28)
.L_28:
        /*0090*/ 	.word	0x00000008
.L_29:


//--------------------- .nv.callgraph             --------------------------
	.section	.nv.callgraph,"",@"SHT_CUDA_CALLGRAPH"
	.align	4
	.sectionentsize	8
	.align		4
        /*0000*/ 	.word	0x00000000
	.align		4
        /*0004*/ 	.word	0xffffffff
	.align		4
        /*0008*/ 	.word	0x00000000
	.align		4
        /*000c*/ 	.word	0xfffffffe
	.align		4
        /*0010*/ 	.word	0x00000000
	.align		4
        /*0014*/ 	.word	0xfffffffd
	.align		4
        /*0018*/ 	.word	0x00000000
	.align		4
        /*001c*/ 	.word	0xfffffffc


//--------------------- .nv.constant4             --------------------------
	.section	.nv.constant4,"a",@progbits
	.align	8
	.align		8
.nv.constant4:
        /*0000*/ 	.dword	_$_str
	.align		8
        /*0008*/ 	.dword	_$_str_$_2


//--------------------- .text.triton_poi_fused_add_div_mean_mul_pow_sqrt_1 --------------------------
	.section	.text.triton_poi_fused_add_div_mean_mul_pow_sqrt_1,"ax",@progbits
	.align	128
        .global         triton_poi_fused_add_div_mean_mul_pow_sqrt_1
        .type           triton_poi_fused_add_div_mean_mul_pow_sqrt_1,@function
        .size           triton_poi_fused_add_div_mean_mul_pow_sqrt_1,(.L_x_1 - triton_poi_fused_add_div_mean_mul_pow_sqrt_1)
        .other          triton_poi_fused_add_div_mean_mul_pow_sqrt_1,@"STO_CUDA_ENTRY STV_DEFAULT"
triton_poi_fused_add_div_mean_mul_pow_sqrt_1:
.text.triton_poi_fused_add_div_mean_mul_pow_sqrt_1:
[----:B------:R-:W0:Y:S02]  /*0000*/  LDC R1, c[0x0][0x28] ;  /* 0x00000a00ff017b82 */ /* 0x000e240000000800 */
[----:B------:R-:W1:Y:S01]  /*0010*/  S2R R0, SR_TID.X ;  /* 0x0000000000007919 */ /* 0x000e620000002100 */
[----:B------:R-:W2:Y:S01]  /*0020*/  LDC.64 R6, c[0x0][0x218] ;  /* 0x00008600ff067b82 */ /* 0x000ea20000000a00 */
[----:B------:R-:W-:Y:S01]  /*0030*/  CS2R R10, SRZ ;  /* 0x00000000000a7805 */ /* 0x000fe2000001ff00 */
[----:B------:R-:W-:Y:S01]  /*0040*/  ULDC.64 UR4, c[0x0][0x208] ;  /* 0x0000820000047ab9 */ /* 0x000fe20000000a00 */
[----:B------:R-:W3:Y:S01]  /*0050*/  S2R R3, SR_CTAID.X ;  /* 0x0000000000037919 */ /* 0x000ee20000002500 */
[----:B------:R-:W-:Y:S02]  /*0060*/  CS2R R12, SRZ ;  /* 0x00000000000c7805 */ /* 0x000fe4000001ff00 */
[----:B------:R-:W-:Y:S02]  /*0070*/  CS2R R14, SRZ ;  /* 0x00000000000e7805 */ /* 0x000fe4000001ff00 */
[----:B------:R-:W-:Y:S01]  /*0080*/  CS2R R16, SRZ ;  /* 0x0000000000107805 */ /* 0x000fe2000001ff00 */
[----:B------:R-:W4:Y:S08]  /*0090*/  LDC.64 R8, c[0x0][0x210] ;  /* 0x00008400ff087b82 */ /* 0x000f300000000a00 */
[----:B------:R-:W5:Y:S01]  /*00a0*/  LDC.64 R4, c[0x0][0x220] ;  /* 0x00008800ff047b82 */ /* 0x000f620000000a00 */
[----:B-1----:R-:W-:-:S04]  /*00b0*/  SHF.L.U32 R0, R0, 0x1, RZ ;  /* 0x0000000100007819 */ /* 0x002fc800000006ff */
[----:B------:R-:W-:-:S04]  /*00c0*/  LOP3.LUT R0, R0, 0xfe, RZ, 0xc0, !PT ;  /* 0x000000fe00007812 */ /* 0x000fc800078ec0ff */
[----:B---3--:R-:W-:-:S04]  /*00d0*/  LEA R0, R3, R0, 0x8 ;  /* 0x0000000003007211 */ /* 0x008fc800078e40ff */
[----:B------:R-:W-:Y:S02]  /*00e0*/  SHF.R.S32.HI R3, RZ, 0x1f, R0 ;  /* 0x0000001fff037819 */ /* 0x000fe40000011400 */
[----:B------:R-:W-:Y:S02]  /*00f0*/  ISETP.GE.AND P4, PT, R0, 0x100, PT ;  /* 0x000001000000780c */ /* 0x000fe40003f86270 */
[----:B------:R-:W-:-:S04]  /*0100*/  LEA.HI R3, R3, R0, RZ, 0x2 ;  /* 0x0000000003037211 */ /* 0x000fc800078f10ff */
[----:B------:R-:W-:-:S05]  /*0110*/  LOP3.LUT R23, R3, 0xfffffffc, RZ, 0xc0, !PT ;  /* 0xfffffffc03177812 */ /* 0x000fca00078ec0ff */
[----:B--2---:R-:W-:-:S05]  /*0120*/  IMAD.WIDE R20, R23, 0x4, R6 ;  /* 0x0000000417147825 */ /* 0x004fca00078e0206 */
[----:B------:R-:W2:Y:S04]  /*0130*/  @!P4 LDG.E.EL R10, desc[UR4][R20.64+0x4] ;  /* 0x00000404140ac981 */ /* 0x000ea8000c2e1900 */
[----:B------:R-:W3:Y:S04]  /*0140*/  @!P4 LDG.E.EL R11, desc[UR4][R20.64] ;  /* 0x00000004140bc981 */ /* 0x000ee8000c2e1900 */
[----:B------:R-:W3:Y:S04]  /*0150*/  @!P4 LDG.E.EL R12, desc[UR4][R20.64+0x4] ;  /* 0x00000404140cc981 */ /* 0x000ee8000c2e1900 */
[----:B------:R-:W3:Y:S04]  /*0160*/  @!P4 LDG.E.EL R14, desc[UR4][R20.64] ;  /* 0x00000004140ec981 */ /* 0x000ee8000c2e1900 */
[----:B------:R-:W3:Y:S04]  /*0170*/  @!P4 LDG.E.EL R13, desc[UR4][R20.64+0x8] ;  /* 0x00000804140dc981 */ /* 0x000ee8000c2e1900 */
[----:B------:R-:W3:Y:S04]  /*0180*/  @!P4 LDG.E.EL R16, desc[UR4][R20.64+0x8] ;  /* 0x000008041410c981 */ /* 0x000ee8000c2e1900 */
[----:B------:R-:W3:Y:S04]  /*0190*/  @!P4 LDG.E.EL R15, desc[UR4][R20.64+0xc] ;  /* 0x00000c04140fc981 */ /* 0x000ee8000c2e1900 */
[----:B------:R-:W3:Y:S01]  /*01a0*/  @!P4 LDG.E.EL R17, desc[UR4][R20.64+0xc] ;  /* 0x00000c041411c981 */ /* 0x000ee2000c2e1900 */
[----:B------:R-:W-:Y:S01]  /*01b0*/  CS2R R2, SRZ ;  /* 0x0000000000027805 */ /* 0x000fe2000001ff00 */
[----:B------:R-:W-:Y:S01]  /*01c0*/  IMAD.WIDE R18, R0, 0x4, R6 ;  /* 0x0000000400127825 */ /* 0x000fe200078e0206 */
[----:B------:R-:W-:-:S04]  /*01d0*/  IADD3 R23, R0, -R23, RZ ;  /* 0x8000001700177210 */ /* 0x000fc80007ffe0ff */
[----:B------:R-:W3:Y:S01]  /*01e0*/  @!P4 LDG.E.64 R2, desc[UR4][R18.64] ;  /* 0x000000041202c981 */ /* 0x000ee2000c1e1b00 */
[----:B----4-:R-:W-:Y:S01]  /*01f0*/  IMAD.WIDE R6, R23, 0x4, R8 ;  /* 0x0000000417067825 */ /* 0x010fe200078e0208 */
[----:B------:R-:W-:-:S03]  /*0200*/  CS2R R8, SRZ ;  /* 0x0000000000087805 */ /* 0x000fc6000001ff00 */
[----:B-----5:R-:W-:Y:S01]  /*0210*/  IMAD.WIDE R22, R23, 0x4, R4 ;  /* 0x0000000417167825 */ /* 0x020fe200078e0204 */
[----:B------:R-:W-:-:S04]  /*0220*/  CS2R R4, SRZ ;  /* 0x0000000000047805 */ /* 0x000fc8000001ff00 */
[----:B------:R-:W4:Y:S04]  /*0230*/  @!P4 LDG.E.EL.64 R8, desc[UR4][R22.64] ;  /* 0x000000041608c981 */ /* 0x000f28000c2e1b00 */
[----:B------:R1:W4:Y:S02]  /*0240*/  @!P4 LDG.E.EL.64 R4, desc[UR4][R6.64] ;  /* 0x000000040604c981 */ /* 0x000324000c2e1b00 */
[----:B-1----:R-:W1:Y:S01]  /*0250*/  LDC.64 R6, c[0x0][0x228] ;  /* 0x00008a00ff067b82 */ /* 0x002e620000000a00 */
[----:B--2---:R-:W-:-:S04]  /*0260*/  FMUL R10, R10, R10 ;  /* 0x0000000a0a0a7220 */ /* 0x004fc80000400000 */
[----:B---3--:R-:W-:Y:S01]  /*0270*/  FFMA R10, R11, R11, R10 ;  /* 0x0000000b0b0a7223 */ /* 0x008fe2000000000a */
[----:B------:R-:W-:-:S04]  /*0280*/  FMUL R11, R12, R12 ;  /* 0x0000000c0c0b7220 */ /* 0x000fc80000400000 */
[----:B------:R-:W-:Y:S01]  /*0290*/  FFMA R11, R14, R14, R11 ;  /* 0x0000000e0e0b7223 */ /* 0x000fe2000000000b */
[----:B------:R-:W-:Y:S01]  /*02a0*/  FFMA R10, R13, R13, R10 ;  /* 0x0000000d0d0a7223 */ /* 0x000fe2000000000a */
[----:B------:R-:W-:Y:S02]  /*02b0*/  HFMA2.MMA R13, -RZ, RZ, 1.625, 0 ;  /* 0x3e800000ff0d7435 */ /* 0x000fe400000001ff */
[----:B------:R-:W-:Y:S01]  /*02c0*/  FFMA R16, R16, R16, R11 ;  /* 0x0000001010107223 */ /* 0x000fe2000000000b */
[----:B------:R-:W-:-:S03]  /*02d0*/  FFMA R10, R15, R15, R10 ;  /* 0x0000000f0f0a7223 */ /* 0x000fc6000000000a */
[----:B------:R-:W-:-:S04]  /*02e0*/  FFMA R16, R17, R17, R16 ;  /* 0x0000001111107223 */ /* 0x000fc80000000010 */
[-C--:B------:R-:W-:Y:S01]  /*02f0*/  FFMA R10, R10, R13.reuse, 9.9999997473787516356e-06 ;  /* 0x3727c5ac0a0a7423 */ /* 0x080fe2000000000d */
[----:B------:R-:W-:-:S03]  /*0300*/  FFMA R16, R16, R13, 9.9999997473787516356e-06 ;  /* 0x3727c5ac10107423 */ /* 0x000fc6000000000d */
[----:B------:R-:W2:Y:S08]  /*0310*/  MUFU.SQRT R11, R10 ;  /* 0x0000000a000b7308 */ /* 0x000eb00000002000 */
[----:B------:R-:W3:Y:S01]  /*0320*/  MUFU.SQRT R12, R16 ;  /* 0x00000010000c7308 */ /* 0x000ee20000002000 */
[C---:B--2---:R-:W-:Y:S02]  /*0330*/  FSETP.GT.AND P0, PT, R11.reuse, 8.50705917302346158658e+37, PT ;  /* 0x7e8000000b00780b */ /* 0x044fe40003f04000 */
[----:B------:R-:W-:-:S02]  /*0340*/  FSETP.GEU.AND P2, PT, R11, 1.175494350822287508e-38, PT ;  /* 0x008000000b00780b */ /* 0x000fc40003f4e000 */
[C---:B---3--:R-:W-:Y:S02]  /*0350*/  FSETP.GT.AND P1, PT, R12.reuse, 8.50705917302346158658e+37, PT ;  /* 0x7e8000000c00780b */ /* 0x048fe40003f24000 */
[----:B------:R-:W-:-:S07]  /*0360*/  FSETP.GEU.AND P3, PT, R12, 1.175494350822287508e-38, PT ;  /* 0x008000000c00780b */ /* 0x000fce0003f6e000 */
[----:B------:R-:W-:-:S04]  /*0370*/  @P0 FMUL R11, R11, 0.25 ;  /* 0x3e8000000b0b0820 */ /* 0x000fc80000400000 */
[----:B------:R-:W-:Y:S01]  /*0380*/  @!P2 FMUL R11, R11, 16777216 ;  /* 0x4b8000000b0ba820 */ /* 0x000fe20000400000 */
[----:B------:R-:W-:-:S04]  /*0390*/  @P1 FMUL R12, R12, 0.25 ;  /* 0x3e8000000c0c1820 */ /* 0x000fc80000400000 */
[----:B------:R-:W-:Y:S01]  /*03a0*/  @!P3 FMUL R12, R12, 16777216 ;  /* 0x4b8000000c0cb820 */ /* 0x000fe20000400000 */
[----:B------:R-:W2:Y:S01]  /*03b0*/  MUFU.RCP R11, R11 ;  /* 0x0000000b000b7308 */ /* 0x000ea20000001000 */
[----:B------:R-:W-:-:S07]  /*03c0*/  @P0 FMUL R2, R2, 0.25 ;  /* 0x3e80000002020820 */ /* 0x000fce0000400000 */
[----:B------:R-:W3:Y:S01]  /*03d0*/  MUFU.RCP R12, R12 ;  /* 0x0000000c000c7308 */ /* 0x000ee20000001000 */
[----:B------:R-:W-:Y:S01]  /*03e0*/  @P1 FMUL R3, R3, 0.25 ;  /* 0x3e80000003031820 */ /* 0x000fe20000400000 */
[----:B------:R-:W-:-:S03]  /*03f0*/  @!P2 FMUL R2, R2, 16777216 ;  /* 0x4b8000000202a820 */ /* 0x000fc60000400000 */
[----:B------:R-:W-:Y:S01]  /*0400*/  @!P3 FMUL R3, R3, 16777216 ;  /* 0x4b8000000303b820 */ /* 0x000fe20000400000 */
[----:B--2---:R-:W-:-:S04]  /*0410*/  FMUL R13, R11, R2 ;  /* 0x000000020b0d7220 */ /* 0x004fc80000400000 */
[----:B----4-:R-:W-:Y:S01]  /*0420*/  FFMA R4, R13, R4, R8 ;  /* 0x000000040d047223 */ /* 0x010fe20000000008 */
[----:B---3--:R-:W-:Y:S01]  /*0430*/  FMUL R10, R12, R3 ;  /* 0x000000030c0a7220 */ /* 0x008fe20000400000 */
[----:B-1----:R-:W-:-:S04]  /*0440*/  IMAD.WIDE R2, R0, 0x4, R6 ;  /* 0x0000000400027825 */ /* 0x002fc800078e0206 */
[----:B------:R-:W-:Y:S01]  /*0450*/  FFMA R5, R10, R5, R9 ;  /* 0x000000050a057223 */ /* 0x000fe20000000009 */
[----:B------:R-:W-:Y:S06]  /*0460*/  @P4 EXIT ;  /* 0x000000000000494d */ /* 0x000fec0003800000 */
[----:B------:R-:W-:Y:S01]  /*0470*/  STG.E.64 desc[UR4][R2.64], R4 ;  /* 0x0000000402007986 */ /* 0x000fe2000c101b04 */
[----:B------:R-:W-:Y:S05]  /*0480*/  EXIT ;  /* 0x000000000000794d */ /* 0x000fea0003800000 */
.L_x_0:
[----:B------:R-:W-:-:S00]  /*0490*/  BRA `(.L_x_0) ;  /* 0xfffffffc00fc7947 */ /* 0x000fc0000383ffff */
[----:B------:R-:W-:-:S00]  /*04a0*/  NOP ;  /* 0x0000000000007918 */ /* 0x000fc00000000000 */
        /* <DEDUP_REMOVED lines=13> */
.L_x_1:


//--------------------- .nv.global.init           --------------------------
	.section	.nv.global.init,"aw",@progbits
.nv.global.init:
	.type		_$_str,@object
	.size		_$_str,(_$_str_$_2 - _$_str)
_$_str:
        /*0000*/ 	.byte	0x5f, 0x5f, 0x43, 0x55, 0x44, 0x41, 0x5f, 0x46, 0x54, 0x5a, 0x00
	.type		_$_str_$_2,@object
	.size		_$_str_$_2,(.L_1 - _$_str_$_2)
_$_str_$_2:
        /*000b*/ 	.byte	0x5f, 0x5f, 0x43, 0x55, 0x44, 0x41, 0x5f, 0x50, 0x52, 0x45, 0x43, 0x5f, 0x53, 0x51, 0x52, 0x54
        /*001b*/ 	.byte	0x00
.L_1:


//--------------------- .nv.constant0.triton_poi_fused_add_div_mean_mul_pow_sqrt_1 --------------------------
	.section	.nv.constant0.triton_poi_fused_add_div_mean_mul_pow_sqrt_1,"a",@progbits
	.sectionflags	@""
	.align	4
.nv.constant0.triton_poi_fused_add_div_mean_mul_pow_sqrt_1:
	.zero		564
